//
// Generated by NVIDIA NVVM Compiler
//
// Compiler Build ID: CL-36424714
// Cuda compilation tools, release 13.0, V13.0.88
// Based on NVVM 20.0.0
//

.version 9.0
.target sm_100
.address_size 64

	// .globl	_Z9reductionPf

.visible .entry _Z9reductionPf(
	.param .u64 .ptr .align 1 _Z9reductionPf_param_0
)
{
	.reg .pred 	%p<9>;
	.reg .b32 	%r<14>;
	.reg .b32 	%f<7>;
	.reg .b64 	%rd<37>;

	ld.param.u64 	%rd19, [_Z9reductionPf_param_0];
	cvta.to.global.u64 	%rd1, %rd19;
	mov.u32 	%r1, %ntid.x;
	setp.lt.u32 	%p1, %r1, 2;
	@%p1 bra 	$L__BB0_5;
	shr.u32 	%r4, %r1, 1;
	cvt.u64.u32 	%rd33, %r4;
	and.b32  	%r5, %r1, 1;
	cvt.u64.u32 	%rd34, %r5;
	mov.u32 	%r6, %tid.x;
	cvt.u64.u32 	%rd4, %r6;
	mov.u32 	%r7, %ctaid.x;
	shl.b32 	%r8, %r7, 10;
	or.b32  	%r9, %r8, %r6;
	cvt.u64.u32 	%rd5, %r9;
	mul.wide.u32 	%rd20, %r9, 4;
	add.s64 	%rd6, %rd1, %rd20;
$L__BB0_2:
	setp.le.u64 	%p2, %rd33, %rd4;
	@%p2 bra 	$L__BB0_4;
	add.s64 	%rd21, %rd34, %rd5;
	add.s64 	%rd22, %rd21, %rd33;
	shl.b64 	%rd23, %rd22, 2;
	add.s64 	%rd24, %rd1, %rd23;
	ld.global.f32 	%f1, [%rd24];
	ld.global.f32 	%f2, [%rd6];
	add.f32 	%f3, %f1, %f2;
	st.global.f32 	[%rd6], %f3;
$L__BB0_4:
	bar.sync 	0;
	add.s64 	%rd25, %rd33, %rd34;
	shr.u64 	%rd33, %rd25, 1;
	and.b64  	%rd34, %rd25, 1;
	setp.gt.u64 	%p3, %rd25, 1;
	@%p3 bra 	$L__BB0_2;
$L__BB0_5:
	mov.u32 	%r2, %nctaid.x;
	setp.lt.u32 	%p4, %r2, 2;
	@%p4 bra 	$L__BB0_10;
	shr.u32 	%r10, %r2, 1;
	cvt.u64.u32 	%rd36, %r10;
	and.b32  	%r11, %r2, 1;
	cvt.u64.u32 	%rd35, %r11;
	mov.u32 	%r3, %ctaid.x;
	mov.u32 	%r12, %tid.x;
	cvt.u64.u32 	%rd13, %r12;
	shl.b32 	%r13, %r12, 10;
	mul.wide.u32 	%rd26, %r13, 4;
	add.s64 	%rd14, %rd1, %rd26;
$L__BB0_7:
	setp.ne.s32 	%p5, %r3, 0;
	setp.le.u64 	%p6, %rd36, %rd13;
	or.pred  	%p7, %p5, %p6;
	@%p7 bra 	$L__BB0_9;
	add.s64 	%rd28, %rd36, %rd13;
	add.s64 	%rd29, %rd28, %rd35;
	shl.b64 	%rd30, %rd29, 12;
	add.s64 	%rd31, %rd1, %rd30;
	ld.global.f32 	%f4, [%rd31];
	ld.global.f32 	%f5, [%rd14];
	add.f32 	%f6, %f4, %f5;
	st.global.f32 	[%rd14], %f6;
$L__BB0_9:
	bar.sync 	0;
	add.s64 	%rd32, %rd35, %rd36;
	shr.u64 	%rd36, %rd32, 1;
	and.b64  	%rd35, %rd32, 1;
	setp.gt.u64 	%p8, %rd32, 1;
	@%p8 bra 	$L__BB0_7;
$L__BB0_10:
	ret;

}
	// .globl	_Z10reduction2Pf
.visible .entry _Z10reduction2Pf(
	.param .u64 .ptr .align 1 _Z10reduction2Pf_param_0
)
{
	.reg .pred 	%p<9>;
	.reg .b32 	%r<14>;
	.reg .b32 	%f<7>;
	.reg .b64 	%rd<37>;

	ld.param.u64 	%rd19, [_Z10reduction2Pf_param_0];
	cvta.to.global.u64 	%rd1, %rd19;
	mov.u32 	%r1, %ntid.x;
	setp.lt.u32 	%p1, %r1, 2;
	@%p1 bra 	$L__BB1_5;
	shr.u32 	%r4, %r1, 1;
	cvt.u64.u32 	%rd33, %r4;
	and.b32  	%r5, %r1, 1;
	cvt.u64.u32 	%rd34, %r5;
	mov.u32 	%r6, %tid.x;
	cvt.u64.u32 	%rd4, %r6;
	mov.u32 	%r7, %ctaid.x;
	shl.b32 	%r8, %r7, 10;
	or.b32  	%r9, %r8, %r6;
	cvt.u64.u32 	%rd5, %r9;
	mul.wide.u32 	%rd20, %r9, 4;
	add.s64 	%rd6, %rd1, %rd20;
$L__BB1_2:
	setp.le.u64 	%p2, %rd33, %rd4;
	@%p2 bra 	$L__BB1_4;
	add.s64 	%rd21, %rd34, %rd5;
	add.s64 	%rd22, %rd21, %rd33;
	shl.b64 	%rd23, %rd22, 2;
	add.s64 	%rd24, %rd1, %rd23;
	ld.global.f32 	%f1, [%rd24];
	ld.global.f32 	%f2, [%rd6];
	add.f32 	%f3, %f1, %f2;
	st.global.f32 	[%rd6], %f3;
$L__BB1_4:
	bar.sync 	0;
	add.s64 	%rd25, %rd33, %rd34;
	shr.u64 	%rd33, %rd25, 1;
	and.b64  	%rd34, %rd25, 1;
	setp.gt.u64 	%p3, %rd25, 1;
	@%p3 bra 	$L__BB1_2;
$L__BB1_5:
	mov.u32 	%r2, %nctaid.x;
	setp.lt.u32 	%p4, %r2, 2;
	@%p4 bra 	$L__BB1_10;
	shr.u32 	%r10, %r2, 1;
	cvt.u64.u32 	%rd36, %r10;
	and.b32  	%r11, %r2, 1;
	cvt.u64.u32 	%rd35, %r11;
	mov.u32 	%r3, %ctaid.x;
	mov.u32 	%r12, %tid.x;
	cvt.u64.u32 	%rd13, %r12;
	shl.b32 	%r13, %r12, 10;
	mul.wide.u32 	%rd26, %r13, 4;
	add.s64 	%rd14, %rd1, %rd26;
$L__BB1_7:
	setp.ne.s32 	%p5, %r3, 0;
	setp.le.u64 	%p6, %rd36, %rd13;
	or.pred  	%p7, %p5, %p6;
	@%p7 bra 	$L__BB1_9;
	add.s64 	%rd28, %rd36, %rd13;
	add.s64 	%rd29, %rd28, %rd35;
	shl.b64 	%rd30, %rd29, 12;
	add.s64 	%rd31, %rd1, %rd30;
	ld.global.f32 	%f4, [%rd31];
	ld.global.f32 	%f5, [%rd14];
	add.f32 	%f6, %f4, %f5;
	st.global.f32 	[%rd14], %f6;
$L__BB1_9:
	bar.sync 	0;
	add.s64 	%rd32, %rd35, %rd36;
	shr.u64 	%rd36, %rd32, 1;
	and.b64  	%rd35, %rd32, 1;
	setp.gt.u64 	%p8, %rd32, 1;
	@%p8 bra 	$L__BB1_7;
$L__BB1_10:
	ret;

}
	// .globl	_Z10reduction3Pf
.visible .entry _Z10reduction3Pf(
	.param .u64 .ptr .align 1 _Z10reduction3Pf_param_0
)
{
	.reg .pred 	%p<9>;
	.reg .b32 	%r<14>;
	.reg .b32 	%f<7>;
	.reg .b64 	%rd<37>;

	ld.param.u64 	%rd19, [_Z10reduction3Pf_param_0];
	cvta.to.global.u64 	%rd1, %rd19;
	mov.u32 	%r1, %ntid.x;
	setp.lt.u32 	%p1, %r1, 2;
	@%p1 bra 	$L__BB2_5;
	shr.u32 	%r4, %r1, 1;
	cvt.u64.u32 	%rd33, %r4;
	and.b32  	%r5, %r1, 1;
	cvt.u64.u32 	%rd34, %r5;
	mov.u32 	%r6, %tid.x;
	cvt.u64.u32 	%rd4, %r6;
	mov.u32 	%r7, %ctaid.x;
	shl.b32 	%r8, %r7, 10;
	or.b32  	%r9, %r8, %r6;
	cvt.u64.u32 	%rd5, %r9;
	mul.wide.u32 	%rd20, %r9, 4;
	add.s64 	%rd6, %rd1, %rd20;
$L__BB2_2:
	setp.le.u64 	%p2, %rd33, %rd4;
	@%p2 bra 	$L__BB2_4;
	add.s64 	%rd21, %rd34, %rd5;
	add.s64 	%rd22, %rd21, %rd33;
	shl.b64 	%rd23, %rd22, 2;
	add.s64 	%rd24, %rd1, %rd23;
	ld.global.f32 	%f1, [%rd24];
	ld.global.f32 	%f2, [%rd6];
	add.f32 	%f3, %f1, %f2;
	st.global.f32 	[%rd6], %f3;
$L__BB2_4:
	bar.sync 	0;
	add.s64 	%rd25, %rd33, %rd34;
	shr.u64 	%rd33, %rd25, 1;
	and.b64  	%rd34, %rd25, 1;
	setp.gt.u64 	%p3, %rd25, 1;
	@%p3 bra 	$L__BB2_2;
$L__BB2_5:
	mov.u32 	%r2, %nctaid.x;
	setp.lt.u32 	%p4, %r2, 2;
	@%p4 bra 	$L__BB2_10;
	shr.u32 	%r10, %r2, 1;
	cvt.u64.u32 	%rd36, %r10;
	and.b32  	%r11, %r2, 1;
	cvt.u64.u32 	%rd35, %r11;
	mov.u32 	%r3, %ctaid.x;
	mov.u32 	%r12, %tid.x;
	cvt.u64.u32 	%rd13, %r12;
	shl.b32 	%r13, %r12, 10;
	mul.wide.u32 	%rd26, %r13, 4;
	add.s64 	%rd14, %rd1, %rd26;
$L__BB2_7:
	setp.ne.s32 	%p5, %r3, 0;
	setp.le.u64 	%p6, %rd36, %rd13;
	or.pred  	%p7, %p5, %p6;
	@%p7 bra 	$L__BB2_9;
	add.s64 	%rd28, %rd36, %rd13;
	add.s64 	%rd29, %rd28, %rd35;
	shl.b64 	%rd30, %rd29, 12;
	add.s64 	%rd31, %rd1, %rd30;
	ld.global.f32 	%f4, [%rd31];
	ld.global.f32 	%f5, [%rd14];
	add.f32 	%f6, %f4, %f5;
	st.global.f32 	[%rd14], %f6;
$L__BB2_9:
	bar.sync 	0;
	add.s64 	%rd32, %rd35, %rd36;
	shr.u64 	%rd36, %rd32, 1;
	and.b64  	%rd35, %rd32, 1;
	setp.gt.u64 	%p8, %rd32, 1;
	@%p8 bra 	$L__BB2_7;
$L__BB2_10:
	ret;

}
	// .globl	_Z10reduction4Pf
.visible .entry _Z10reduction4Pf(
	.param .u64 .ptr .align 1 _Z10reduction4Pf_param_0
)
{
	.reg .pred 	%p<9>;
	.reg .b32 	%r<14>;
	.reg .b32 	%f<7>;
	.reg .b64 	%rd<37>;

	ld.param.u64 	%rd19, [_Z10reduction4Pf_param_0];
	cvta.to.global.u64 	%rd1, %rd19;
	mov.u32 	%r1, %ntid.x;
	setp.lt.u32 	%p1, %r1, 2;
	@%p1 bra 	$L__BB3_5;
	shr.u32 	%r4, %r1, 1;
	cvt.u64.u32 	%rd33, %r4;
	and.b32  	%r5, %r1, 1;
	cvt.u64.u32 	%rd34, %r5;
	mov.u32 	%r6, %tid.x;
	cvt.u64.u32 	%rd4, %r6;
	mov.u32 	%r7, %ctaid.x;
	shl.b32 	%r8, %r7, 10;
	or.b32  	%r9, %r8, %r6;
	cvt.u64.u32 	%rd5, %r9;
	mul.wide.u32 	%rd20, %r9, 4;
	add.s64 	%rd6, %rd1, %rd20;
$L__BB3_2:
	setp.le.u64 	%p2, %rd33, %rd4;
	@%p2 bra 	$L__BB3_4;
	add.s64 	%rd21, %rd34, %rd5;
	add.s64 	%rd22, %rd21, %rd33;
	shl.b64 	%rd23, %rd22, 2;
	add.s64 	%rd24, %rd1, %rd23;
	ld.global.f32 	%f1, [%rd24];
	ld.global.f32 	%f2, [%rd6];
	add.f32 	%f3, %f1, %f2;
	st.global.f32 	[%rd6], %f3;
$L__BB3_4:
	bar.sync 	0;
	add.s64 	%rd25, %rd33, %rd34;
	shr.u64 	%rd33, %rd25, 1;
	and.b64  	%rd34, %rd25, 1;
	setp.gt.u64 	%p3, %rd25, 1;
	@%p3 bra 	$L__BB3_2;
$L__BB3_5:
	mov.u32 	%r2, %nctaid.x;
	setp.lt.u32 	%p4, %r2, 2;
	@%p4 bra 	$L__BB3_10;
	shr.u32 	%r10, %r2, 1;
	cvt.u64.u32 	%rd36, %r10;
	and.b32  	%r11, %r2, 1;
	cvt.u64.u32 	%rd35, %r11;
	mov.u32 	%r3, %ctaid.x;
	mov.u32 	%r12, %tid.x;
	cvt.u64.u32 	%rd13, %r12;
	shl.b32 	%r13, %r12, 10;
	mul.wide.u32 	%rd26, %r13, 4;
	add.s64 	%rd14, %rd1, %rd26;
$L__BB3_7:
	setp.ne.s32 	%p5, %r3, 0;
	setp.le.u64 	%p6, %rd36, %rd13;
	or.pred  	%p7, %p5, %p6;
	@%p7 bra 	$L__BB3_9;
	add.s64 	%rd28, %rd36, %rd13;
	add.s64 	%rd29, %rd28, %rd35;
	shl.b64 	%rd30, %rd29, 12;
	add.s64 	%rd31, %rd1, %rd30;
	ld.global.f32 	%f4, [%rd31];
	ld.global.f32 	%f5, [%rd14];
	add.f32 	%f6, %f4, %f5;
	st.global.f32 	[%rd14], %f6;
$L__BB3_9:
	bar.sync 	0;
	add.s64 	%rd32, %rd35, %rd36;
	shr.u64 	%rd36, %rd32, 1;
	and.b64  	%rd35, %rd32, 1;
	setp.gt.u64 	%p8, %rd32, 1;
	@%p8 bra 	$L__BB3_7;
$L__BB3_10:
	ret;

}


// ===== COMPILED SASS (sm_100) =====

	.target	sm_100

	.elftype	@"ET_EXEC"


//--------------------- .note.nv.tkinfo           --------------------------
	.section	.note.nv.tkinfo,"",@"SHT_NOTE"
	.sectionflags	@"SHF_NOTE_NV_TKINFO"
	.tkinfo
        /*0018*/ 	.word	0x00000002
        /*0030*/ 	.string	""
        /*0030*/ 	.string	"ptxas"
        /*0030*/ 	.string	"Cuda compilation tools, release 13.0, V13.0.88"
        /*0030*/ 	.string	"Build cuda_13.0.r13.0/compiler.36424714_0"
        /*0030*/ 	.string	"-arch sm_100 -m 64 "



//--------------------- .note.nv.cuinfo           --------------------------
	.section	.note.nv.cuinfo,"",@"SHT_NOTE"
	.sectionflags	@"SHF_NOTE_NV_CUINFO"
        /*0018*/ 	.short	0x0002
        /*001a*/ 	.short	0x0064
        /*001c*/ 	.short	0x0082
	.zero		2


//--------------------- .nv.info                  --------------------------
	.section	.nv.info,"",@"SHT_CUDA_INFO"
	.align	4


	//----- nvinfo : EIATTR_REGCOUNT
	.align		4
        /*0000*/ 	.byte	0x04, 0x2f
        /*0002*/ 	.short	(.L_1 - .L_0)
	.align		4
.L_0:
        /*0004*/ 	.word	index@(_Z9reductionPf)
        /*0008*/ 	.word	0x00000012


	//----- nvinfo : EIATTR_FRAME_SIZE
	.align		4
.L_1:
        /*000c*/ 	.byte	0x04, 0x11
        /*000e*/ 	.short	(.L_3 - .L_2)
	.align		4
.L_2:
        /*0010*/ 	.word	index@(_Z9reductionPf)
        /*0014*/ 	.word	0x00000000


	//----- nvinfo : EIATTR_REGCOUNT
	.align		4
.L_3:
        /*0018*/ 	.byte	0x04, 0x2f
        /*001a*/ 	.short	(.L_5 - .L_4)
	.align		4
.L_4:
        /*001c*/ 	.word	index@(_Z10reduction2Pf)
        /*0020*/ 	.word	0x00000012


	//----- nvinfo : EIATTR_FRAME_SIZE
	.align		4
.L_5:
        /*0024*/ 	.byte	0x04, 0x11
        /*0026*/ 	.short	(.L_7 - .L_6)
	.align		4
.L_6:
        /*0028*/ 	.word	index@(_Z10reduction2Pf)
        /*002c*/ 	.word	0x00000000


	//----- nvinfo : EIATTR_REGCOUNT
	.align		4
.L_7:
        /*0030*/ 	.byte	0x04, 0x2f
        /*0032*/ 	.short	(.L_9 - .L_8)
	.align		4
.L_8:
        /*0034*/ 	.word	index@(_Z10reduction3Pf)
        /*0038*/ 	.word	0x00000012


	//----- nvinfo : EIATTR_FRAME_SIZE
	.align		4
.L_9:
        /*003c*/ 	.byte	0x04, 0x11
        /*003e*/ 	.short	(.L_11 - .L_10)
	.align		4
.L_10:
        /*0040*/ 	.word	index@(_Z10reduction3Pf)
        /*0044*/ 	.word	0x00000000


	//----- nvinfo : EIATTR_REGCOUNT
	.align		4
.L_11:
        /*0048*/ 	.byte	0x04, 0x2f
        /*004a*/ 	.short	(.L_13 - .L_12)
	.align		4
.L_12:
        /*004c*/ 	.word	index@(_Z10reduction4Pf)
        /*0050*/ 	.word	0x00000012


	//----- nvinfo : EIATTR_FRAME_SIZE
	.align		4
.L_13:
        /*0054*/ 	.byte	0x04, 0x11
        /*0056*/ 	.short	(.L_15 - .L_14)
	.align		4
.L_14:
        /*0058*/ 	.word	index@(_Z10reduction4Pf)
        /*005c*/ 	.word	0x00000000


	//----- nvinfo : EIATTR_MIN_STACK_SIZE
	.align		4
.L_15:
        /*0060*/ 	.byte	0x04, 0x12
        /*0062*/ 	.short	(.L_17 - .L_16)
	.align		4
.L_16:
        /*0064*/ 	.word	index@(_Z10reduction4Pf)
        /*0068*/ 	.word	0x00000000


	//----- nvinfo : EIATTR_MIN_STACK_SIZE
	.align		4
.L_17:
        /*006c*/ 	.byte	0x04, 0x12
        /*006e*/ 	.short	(.L_19 - .L_18)
	.align		4
.L_18:
        /*0070*/ 	.word	index@(_Z10reduction3Pf)
        /*0074*/ 	.word	0x00000000


	//----- nvinfo : EIATTR_MIN_STACK_SIZE
	.align		4
.L_19:
        /*0078*/ 	.byte	0x04, 0x12
        /*007a*/ 	.short	(.L_21 - .L_20)
	.align		4
.L_20:
        /*007c*/ 	.word	index@(_Z10reduction2Pf)
        /*0080*/ 	.word	0x00000000


	//----- nvinfo : EIATTR_MIN_STACK_SIZE
	.align		4
.L_21:
        /*0084*/ 	.byte	0x04, 0x12
        /*0086*/ 	.short	(.L_23 - .L_22)
	.align		4
.L_22:
        /*0088*/ 	.word	index@(_Z9reductionPf)
        /*008c*/ 	.word	0x00000000
.L_23:


//--------------------- .nv.compat                --------------------------
	.section	.nv.compat,"",@"SHT_CUDA_COMPAT_INFO"
	.align	4
        /*0000*/ 	.byte	0x02, 0x09, 0x00, 0x00, 0x02, 0x02, 0x01, 0x00, 0x02, 0x05, 0x05, 0x00, 0x03, 0x07, 0x01, 0x01
        /*0010*/ 	.byte	0x02, 0x03, 0x00, 0x00, 0x02, 0x06, 0x01, 0x00, 0x04, 0x0b, 0x08, 0x00, 0x09, 0x00, 0x00, 0x00
        /*0020*/ 	.byte	0x00, 0x00, 0x00, 0x00


//--------------------- .nv.info._Z10reduction4Pf --------------------------
	.section	.nv.info._Z10reduction4Pf,"",@"SHT_CUDA_INFO"
	.sectionflags	@""
	.align	4


	//----- nvinfo : EIATTR_CUDA_API_VERSION
	.align		4
        /*0000*/ 	.byte	0x04, 0x37
        /*0002*/ 	.short	(.L_25 - .L_24)
.L_24:
        /*0004*/ 	.word	0x00000082


	//----- nvinfo : EIATTR_KPARAM_INFO
	.align		4
.L_25:
        /*0008*/ 	.byte	0x04, 0x17
        /*000a*/ 	.short	(.L_27 - .L_26)
.L_26:
        /*000c*/ 	.word	0x00000000
        /*0010*/ 	.short	0x0000
        /*0012*/ 	.short	0x0000
        /*0014*/ 	.byte	0x00, 0xf5, 0x21, 0x00


	//----- nvinfo : EIATTR_SPARSE_MMA_MASK
	.align		4
.L_27:
        /*0018*/ 	.byte	0x03, 0x50
        /*001a*/ 	.short	0x0000


	//----- nvinfo : EIATTR_MAXREG_COUNT
	.align		4
        /*001c*/ 	.byte	0x03, 0x1b
        /*001e*/ 	.short	0x00ff


	//----- nvinfo : EIATTR_NUM_BARRIERS
	.align		4
        /*0020*/ 	.byte	0x02, 0x4c
        /*0022*/ 	.byte	0x01
	.zero		1


	//----- nvinfo : EIATTR_MERCURY_ISA_VERSION
	.align		4
        /*0024*/ 	.byte	0x03, 0x5f
        /*0026*/ 	.short	0x0101


	//----- nvinfo : EIATTR_VRC_CTA_INIT_COUNT
	.align		4
        /*0028*/ 	.byte	0x02, 0x4a
	.zero		1
	.zero		1


	//----- nvinfo : EIATTR_EXIT_INSTR_OFFSETS
	.align		4
        /*002c*/ 	.byte	0x04, 0x1c
        /*002e*/ 	.short	(.L_29 - .L_28)


	//   ....[0]....
.L_28:
        /*0030*/ 	.word	0x00000270


	//   ....[1]....
        /*0034*/ 	.word	0x00000450


	//----- nvinfo : EIATTR_CBANK_PARAM_SIZE
	.align		4
.L_29:
        /*0038*/ 	.byte	0x03, 0x19
        /*003a*/ 	.short	0x0008


	//----- nvinfo : EIATTR_PARAM_CBANK
	.align		4
        /*003c*/ 	.byte	0x04, 0x0a
        /*003e*/ 	.short	(.L_31 - .L_30)
	.align		4
.L_30:
        /*0040*/ 	.word	index@(.nv.constant0._Z10reduction4Pf)
        /*0044*/ 	.short	0x0380
        /*0046*/ 	.short	0x0008


	//----- nvinfo : EIATTR_SW_WAR
	.align		4
.L_31:
        /*0048*/ 	.byte	0x04, 0x36
        /*004a*/ 	.short	(.L_33 - .L_32)
.L_32:
        /*004c*/ 	.word	0x00000008
.L_33:


//--------------------- .nv.info._Z10reduction3Pf --------------------------
	.section	.nv.info._Z10reduction3Pf,"",@"SHT_CUDA_INFO"
	.sectionflags	@""
	.align	4


	//----- nvinfo : EIATTR_CUDA_API_VERSION
	.align		4
        /*0000*/ 	.byte	0x04, 0x37
        /*0002*/ 	.short	(.L_35 - .L_34)
.L_34:
        /*0004*/ 	.word	0x00000082


	//----- nvinfo : EIATTR_KPARAM_INFO
	.align		4
.L_35:
        /*0008*/ 	.byte	0x04, 0x17
        /*000a*/ 	.short	(.L_37 - .L_36)
.L_36:
        /*000c*/ 	.word	0x00000000
        /*0010*/ 	.short	0x0000
        /*0012*/ 	.short	0x0000
        /*0014*/ 	.byte	0x00, 0xf5, 0x21, 0x00


	//----- nvinfo : EIATTR_SPARSE_MMA_MASK
	.align		4
.L_37:
        /*0018*/ 	.byte	0x03, 0x50
        /*001a*/ 	.short	0x0000


	//----- nvinfo : EIATTR_MAXREG_COUNT
	.align		4
        /*001c*/ 	.byte	0x03, 0x1b
        /*001e*/ 	.short	0x00ff


	//----- nvinfo : EIATTR_NUM_BARRIERS
	.align		4
        /*0020*/ 	.byte	0x02, 0x4c
        /*0022*/ 	.byte	0x01
	.zero		1


	//----- nvinfo : EIATTR_MERCURY_ISA_VERSION
	.align		4
        /*0024*/ 	.byte	0x03, 0x5f
        /*0026*/ 	.short	0x0101


	//----- nvinfo : EIATTR_VRC_CTA_INIT_COUNT
	.align		4
        /*0028*/ 	.byte	0x02, 0x4a
	.zero		1
	.zero		1


	//----- nvinfo : EIATTR_EXIT_INSTR_OFFSETS
	.align		4
        /*002c*/ 	.byte	0x04, 0x1c
        /*002e*/ 	.short	(.L_39 - .L_38)


	//   ....[0]....
.L_38:
        /*0030*/ 	.word	0x00000270


	//   ....[1]....
        /*0034*/ 	.word	0x00000450


	//----- nvinfo : EIATTR_CBANK_PARAM_SIZE
	.align		4
.L_39:
        /*0038*/ 	.byte	0x03, 0x19
        /*003a*/ 	.short	0x0008


	//----- nvinfo : EIATTR_PARAM_CBANK
	.align		4
        /*003c*/ 	.byte	0x04, 0x0a
        /*003e*/ 	.short	(.L_41 - .L_40)
	.align		4
.L_40:
        /*0040*/ 	.word	index@(.nv.constant0._Z10reduction3Pf)
        /*0044*/ 	.short	0x0380
        /*0046*/ 	.short	0x0008


	//----- nvinfo : EIATTR_SW_WAR
	.align		4
.L_41:
        /*0048*/ 	.byte	0x04, 0x36
        /*004a*/ 	.short	(.L_43 - .L_42)
.L_42:
        /*004c*/ 	.word	0x00000008
.L_43:


//--------------------- .nv.info._Z10reduction2Pf --------------------------
	.section	.nv.info._Z10reduction2Pf,"",@"SHT_CUDA_INFO"
	.sectionflags	@""
	.align	4


	//----- nvinfo : EIATTR_CUDA_API_VERSION
	.align		4
        /*0000*/ 	.byte	0x04, 0x37
        /*0002*/ 	.short	(.L_45 - .L_44)
.L_44:
        /*0004*/ 	.word	0x00000082


	//----- nvinfo : EIATTR_KPARAM_INFO
	.align		4
.L_45:
        /*0008*/ 	.byte	0x04, 0x17
        /*000a*/ 	.short	(.L_47 - .L_46)
.L_46:
        /*000c*/ 	.word	0x00000000
        /*0010*/ 	.short	0x0000
        /*0012*/ 	.short	0x0000
        /*0014*/ 	.byte	0x00, 0xf5, 0x21, 0x00


	//----- nvinfo : EIATTR_SPARSE_MMA_MASK
	.align		4
.L_47:
        /*0018*/ 	.byte	0x03, 0x50
        /*001a*/ 	.short	0x0000


	//----- nvinfo : EIATTR_MAXREG_COUNT
	.align		4
        /*001c*/ 	.byte	0x03, 0x1b
        /*001e*/ 	.short	0x00ff


	//----- nvinfo : EIATTR_NUM_BARRIERS
	.align		4
        /*0020*/ 	.byte	0x02, 0x4c
        /*0022*/ 	.byte	0x01
	.zero		1


	//----- nvinfo : EIATTR_MERCURY_ISA_VERSION
	.align		4
        /*0024*/ 	.byte	0x03, 0x5f
        /*0026*/ 	.short	0x0101


	//----- nvinfo : EIATTR_VRC_CTA_INIT_COUNT
	.align		4
        /*0028*/ 	.byte	0x02, 0x4a
	.zero		1
	.zero		1


	//----- nvinfo : EIATTR_EXIT_INSTR_OFFSETS
	.align		4
        /*002c*/ 	.byte	0x04, 0x1c
        /*002e*/ 	.short	(.L_49 - .L_48)


	//   ....[0]....
.L_48:
        /*0030*/ 	.word	0x00000270


	//   ....[1]....
        /*0034*/ 	.word	0x00000450


	//----- nvinfo : EIATTR_CBANK_PARAM_SIZE
	.align		4
.L_49:
        /*0038*/ 	.byte	0x03, 0x19
        /*003a*/ 	.short	0x0008


	//----- nvinfo : EIATTR_PARAM_CBANK
	.align		4
        /*003c*/ 	.byte	0x04, 0x0a
        /*003e*/ 	.short	(.L_51 - .L_50)
	.align		4
.L_50:
        /*0040*/ 	.word	index@(.nv.constant0._Z10reduction2Pf)
        /*0044*/ 	.short	0x0380
        /*0046*/ 	.short	0x0008


	//----- nvinfo : EIATTR_SW_WAR
	.align		4
.L_51:
        /*0048*/ 	.byte	0x04, 0x36
        /*004a*/ 	.short	(.L_53 - .L_52)
.L_52:
        /*004c*/ 	.word	0x00000008
.L_53:


//--------------------- .nv.info._Z9reductionPf   --------------------------
	.section	.nv.info._Z9reductionPf,"",@"SHT_CUDA_INFO"
	.sectionflags	@""
	.align	4


	//----- nvinfo : EIATTR_CUDA_API_VERSION
	.align		4
        /*0000*/ 	.byte	0x04, 0x37
        /*0002*/ 	.short	(.L_55 - .L_54)
.L_54:
        /*0004*/ 	.word	0x00000082


	//----- nvinfo : EIATTR_KPARAM_INFO
	.align		4
.L_55:
        /*0008*/ 	.byte	0x04, 0x17
        /*000a*/ 	.short	(.L_57 - .L_56)
.L_56:
        /*000c*/ 	.word	0x00000000
        /*0010*/ 	.short	0x0000
        /*0012*/ 	.short	0x0000
        /*0014*/ 	.byte	0x00, 0xf5, 0x21, 0x00


	//----- nvinfo : EIATTR_SPARSE_MMA_MASK
	.align		4
.L_57:
        /*0018*/ 	.byte	0x03, 0x50
        /*001a*/ 	.short	0x0000


	//----- nvinfo : EIATTR_MAXREG_COUNT
	.align		4
        /*001c*/ 	.byte	0x03, 0x1b
        /*001e*/ 	.short	0x00ff


	//----- nvinfo : EIATTR_NUM_BARRIERS
	.align		4
        /*0020*/ 	.byte	0x02, 0x4c
        /*0022*/ 	.byte	0x01
	.zero		1


	//----- nvinfo : EIATTR_MERCURY_ISA_VERSION
	.align		4
        /*0024*/ 	.byte	0x03, 0x5f
        /*0026*/ 	.short	0x0101


	//----- nvinfo : EIATTR_VRC_CTA_INIT_COUNT
	.align		4
        /*0028*/ 	.byte	0x02, 0x4a
	.zero		1
	.zero		1


	//----- nvinfo : EIATTR_EXIT_INSTR_OFFSETS
	.align		4
        /*002c*/ 	.byte	0x04, 0x1c
        /*002e*/ 	.short	(.L_59 - .L_58)


	//   ....[0]....
.L_58:
        /*0030*/ 	.word	0x00000270


	//   ....[1]....
        /*0034*/ 	.word	0x00000450


	//----- nvinfo : EIATTR_CBANK_PARAM_SIZE
	.align		4
.L_59:
        /*0038*/ 	.byte	0x03, 0x19
        /*003a*/ 	.short	0x0008


	//----- nvinfo : EIATTR_PARAM_CBANK
	.align		4
        /*003c*/ 	.byte	0x04, 0x0a
        /*003e*/ 	.short	(.L_61 - .L_60)
	.align		4
.L_60:
        /*0040*/ 	.word	index@(.nv.constant0._Z9reductionPf)
        /*0044*/ 	.short	0x0380
        /*0046*/ 	.short	0x0008


	//----- nvinfo : EIATTR_SW_WAR
	.align		4
.L_61:
        /*0048*/ 	.byte	0x04, 0x36
        /*004a*/ 	.short	(.L_63 - .L_62)
.L_62:
        /*004c*/ 	.word	0x00000008
.L_63:


//--------------------- .nv.callgraph             --------------------------
	.section	.nv.callgraph,"",@"SHT_CUDA_CALLGRAPH"
	.align	4
	.sectionentsize	8
	.align		4
        /*0000*/ 	.word	0x00000000
	.align		4
        /*0004*/ 	.word	0xffffffff
	.align		4
        /*0008*/ 	.word	0x00000000
	.align		4
        /*000c*/ 	.word	0xfffffffe
	.align		4
        /*0010*/ 	.word	0x00000000
	.align		4
        /*0014*/ 	.word	0xfffffffd
	.align		4
        /*0018*/ 	.word	0x00000000
	.align		4
        /*001c*/ 	.word	0xfffffffc


//--------------------- .text._Z10reduction4Pf    --------------------------
	.section	.text._Z10reduction4Pf,"ax",@progbits
	.align	128
        .global         _Z10reduction4Pf
        .type           _Z10reduction4Pf,@function
        .size           _Z10reduction4Pf,(.L_x_16 - _Z10reduction4Pf)
        .other          _Z10reduction4Pf,@"STO_CUDA_ENTRY STV_DEFAULT"
_Z10reduction4Pf:
.text._Z10reduction4Pf:
[----:B------:R-:W-:Y:S01]  /*0000*/  LDC R1, c[0x0][0x37c] ;  /* 0x0000df00ff017b82 */ /* 0x000fe20000000800 */
[----:B------:R-:W0:Y:S07]  /*0010*/  LDCU UR4, c[0x0][0x360] ;  /* 0x00006c00ff0477ac */ /* 0x000e2e0008000800 */
[----:B------:R-:W1:Y:S01]  /*0020*/  LDC R6, c[0x0][0x370] ;  /* 0x0000dc00ff067b82 */ /* 0x000e620000000800 */
[----:B------:R-:W2:Y:S01]  /*0030*/  LDCU.64 UR8, c[0x0][0x358] ;  /* 0x00006b00ff0877ac */ /* 0x000ea20008000a00 */
[----:B0-----:R-:W-:Y:S01]  /*0040*/  UISETP.GE.U32.AND UP0, UPT, UR4, 0x2, UPT ;  /* 0x000000020400788c */ /* 0x001fe2000bf06070 */
[----:B-1----:R-:W-:-:S08]  /*0050*/  ISETP.GE.U32.AND P1, PT, R6, 0x2, PT ;  /* 0x000000020600780c */ /* 0x002fd00003f26070 */
[----:B--2---:R-:W-:Y:S05]  /*0060*/  BRA.U !UP0, `(.L_x_0) ;  /* 0x0000000108807547 */ /* 0x004fea000b800000 */
[----:B------:R-:W0:Y:S01]  /*0070*/  S2R R0, SR_TID.X ;  /* 0x0000000000007919 */ /* 0x000e220000002100 */
[----:B------:R-:W1:Y:S01]  /*0080*/  S2UR UR5, SR_CTAID.X ;  /* 0x00000000000579c3 */ /* 0x000e620000002500 */
[----:B------:R-:W-:Y:S01]  /*0090*/  USHF.R.U32.HI UR6, URZ, 0x1, UR4 ;  /* 0x00000001ff067899 */ /* 0x000fe20008011604 */
[----:B------:R-:W-:Y:S01]  /*00a0*/  IMAD.MOV.U32 R11, RZ, RZ, RZ ;  /* 0x000000ffff0b7224 */ /* 0x000fe200078e00ff */
[----:B------:R-:W-:Y:S01]  /*00b0*/  ULOP3.LUT UR4, UR4, 0x1, URZ, 0xc0, !UPT ;  /* 0x0000000104047892 */ /* 0x000fe2000f8ec0ff */
[----:B------:R-:W-:-:S03]  /*00c0*/  IMAD.MOV.U32 R12, RZ, RZ, RZ ;  /* 0x000000ffff0c7224 */ /* 0x000fc600078e00ff */
[----:B------:R-:W-:Y:S01]  /*00d0*/  IMAD.U32 R13, RZ, RZ, UR6 ;  /* 0x00000006ff0d7e24 */ /* 0x000fe2000f8e00ff */
[----:B------:R-:W2:Y:S01]  /*00e0*/  LDC.64 R2, c[0x0][0x380] ;  /* 0x0000e000ff027b82 */ /* 0x000ea20000000a00 */
[----:B------:R-:W-:Y:S01]  /*00f0*/  IMAD.U32 R10, RZ, RZ, UR4 ;  /* 0x00000004ff0a7e24 */ /* 0x000fe2000f8e00ff */
[----:B-1----:R-:W-:-:S06]  /*0100*/  USHF.L.U32 UR5, UR5, 0xa, URZ ;  /* 0x0000000a05057899 */ /* 0x002fcc00080006ff */
[----:B0-----:R-:W-:-:S05]  /*0110*/  LOP3.LUT R7, R0, UR5, RZ, 0xfc, !PT ;  /* 0x0000000500077c12 */ /* 0x001fca000f8efcff */
[----:B--2---:R-:W-:-:S07]  /*0120*/  IMAD.WIDE.U32 R2, R7, 0x4, R2 ;  /* 0x0000000407027825 */ /* 0x004fce00078e0002 */
.L_x_1:
[----:B------:R-:W-:-:S04]  /*0130*/  ISETP.GT.U32.AND P0, PT, R13, R0, PT ;  /* 0x000000000d00720c */ /* 0x000fc80003f04070 */
[----:B------:R-:W-:-:S13]  /*0140*/  ISETP.GT.U32.AND.EX P0, PT, R11, RZ, PT, P0 ;  /* 0x000000ff0b00720c */ /* 0x000fda0003f04100 */
[----:B------:R-:W0:Y:S01]  /*0150*/  @P0 LDC.64 R14, c[0x0][0x380] ;  /* 0x0000e000ff0e0b82 */ /* 0x000e220000000a00 */
[----:B------:R-:W-:Y:S01]  /*0160*/  @P0 IADD3 R5, P2, P3, R13, R10, R7 ;  /* 0x0000000a0d050210 */ /* 0x000fe20007b5e007 */
[----:B------:R-:W2:Y:S03]  /*0170*/  @P0 LDG.E R9, desc[UR8][R2.64] ;  /* 0x0000000802090981 */ /* 0x000ea6000c1e1900 */
[----:B------:R-:W-:Y:S02]  /*0180*/  @P0 IADD3.X R8, PT, PT, R11, R12, RZ, P2, P3 ;  /* 0x0000000c0b080210 */ /* 0x000fe400017e64ff */
[----:B0-----:R-:W-:-:S04]  /*0190*/  @P0 LEA R4, P2, R5, R14, 0x2 ;  /* 0x0000000e05040211 */ /* 0x001fc800078410ff */
[----:B------:R-:W-:-:S05]  /*01a0*/  @P0 LEA.HI.X R5, R5, R15, R8, 0x2, P2 ;  /* 0x0000000f05050211 */ /* 0x000fca00010f1408 */
[----:B------:R-:W2:Y:S02]  /*01b0*/  @P0 LDG.E R4, desc[UR8][R4.64] ;  /* 0x0000000804040981 */ /* 0x000ea4000c1e1900 */
[----:B--2---:R-:W-:-:S05]  /*01c0*/  @P0 FADD R9, R4, R9 ;  /* 0x0000000904090221 */ /* 0x004fca0000000000 */
[----:B------:R0:W-:Y:S01]  /*01d0*/  @P0 STG.E desc[UR8][R2.64], R9 ;  /* 0x0000000902000986 */ /* 0x0001e2000c101908 */
[----:B------:R-:W-:Y:S01]  /*01e0*/  BAR.SYNC.DEFER_BLOCKING 0x0 ;  /* 0x0000000000007b1d */ /* 0x000fe20000010000 */
[----:B------:R-:W-:-:S05]  /*01f0*/  IADD3 R8, P0, PT, R13, R10, RZ ;  /* 0x0000000a0d087210 */ /* 0x000fca0007f1e0ff */
[----:B------:R-:W-:Y:S01]  /*0200*/  IMAD.X R11, R11, 0x1, R12, P0 ;  /* 0x000000010b0b7824 */ /* 0x000fe200000e060c */
[----:B------:R-:W-:-:S04]  /*0210*/  ISETP.GT.U32.AND P0, PT, R8, 0x1, PT ;  /* 0x000000010800780c */ /* 0x000fc80003f04070 */
[----:B------:R-:W-:Y:S02]  /*0220*/  ISETP.GT.U32.AND.EX P0, PT, R11, RZ, PT, P0 ;  /* 0x000000ff0b00720c */ /* 0x000fe40003f04100 */
[C-C-:B------:R-:W-:Y:S02]  /*0230*/  SHF.R.U64 R13, R8.reuse, 0x1, R11.reuse ;  /* 0x00000001080d7819 */ /* 0x140fe4000000120b */
[----:B------:R-:W-:Y:S02]  /*0240*/  LOP3.LUT R10, R8, 0x1, RZ, 0xc0, !PT ;  /* 0x00000001080a7812 */ /* 0x000fe400078ec0ff */
[----:B------:R-:W-:-:S07]  /*0250*/  SHF.R.U32.HI R11, RZ, 0x1, R11 ;  /* 0x00000001ff0b7819 */ /* 0x000fce000001160b */
[----:B0-----:R-:W-:Y:S05]  /*0260*/  @P0 BRA `(.L_x_1) ;  /* 0xfffffffc00b00947 */ /* 0x001fea000383ffff */
.L_x_0:
[----:B------:R-:W-:Y:S05]  /*0270*/  @!P1 EXIT ;  /* 0x000000000000994d */ /* 0x000fea0003800000 */
[----:B------:R-:W0:Y:S01]  /*0280*/  S2R R10, SR_TID.X ;  /* 0x00000000000a7919 */ /* 0x000e220000002100 */
[----:B------:R-:W1:Y:S01]  /*0290*/  LDC.64 R2, c[0x0][0x380] ;  /* 0x0000e000ff027b82 */ /* 0x000e620000000a00 */
[----:B------:R-:W-:Y:S02]  /*02a0*/  SHF.R.U32.HI R11, RZ, 0x1, R6 ;  /* 0x00000001ff0b7819 */ /* 0x000fe40000011606 */
[----:B------:R-:W-:Y:S02]  /*02b0*/  CS2R R8, SRZ ;  /* 0x0000000000087805 */ /* 0x000fe4000001ff00 */
[----:B------:R-:W-:-:S03]  /*02c0*/  LOP3.LUT R6, R6, 0x1, RZ, 0xc0, !PT ;  /* 0x0000000106067812 */ /* 0x000fc600078ec0ff */
[----:B------:R-:W2:Y:S01]  /*02d0*/  S2UR UR4, SR_CTAID.X ;  /* 0x00000000000479c3 */ /* 0x000ea20000002500 */
[----:B0-----:R-:W-:-:S04]  /*02e0*/  IMAD.SHL.U32 R5, R10, 0x400, RZ ;  /* 0x000004000a057824 */ /* 0x001fc800078e00ff */
[----:B-12---:R-:W-:-:S07]  /*02f0*/  IMAD.WIDE.U32 R2, R5, 0x4, R2 ;  /* 0x0000000405027825 */ /* 0x006fce00078e0002 */
.L_x_2:
[----:B------:R-:W-:-:S04]  /*0300*/  ISETP.GT.U32.AND P0, PT, R11, R10, PT ;  /* 0x0000000a0b00720c */ /* 0x000fc80003f04070 */
[----:B------:R-:W-:-:S04]  /*0310*/  ISETP.GT.U32.AND.EX P0, PT, R9, RZ, PT, P0 ;  /* 0x000000ff0900720c */ /* 0x000fc80003f04100 */
[----:B------:R-:W-:-:S13]  /*0320*/  ISETP.NE.OR P0, PT, RZ, UR4, !P0 ;  /* 0x00000004ff007c0c */ /* 0x000fda000c705670 */
[----:B------:R-:W0:Y:S01]  /*0330*/  @!P0 LDC.64 R12, c[0x0][0x380] ;  /* 0x0000e000ff0c8b82 */ /* 0x000e220000000a00 */
[----:B------:R-:W-:Y:S01]  /*0340*/  @!P0 IADD3 R0, P1, P2, R6, R11, R10 ;  /* 0x0000000b06008210 */ /* 0x000fe20007a3e00a */
[----:B------:R-:W2:Y:S03]  /*0350*/  @!P0 LDG.E R7, desc[UR8][R2.64] ;  /* 0x0000000802078981 */ /* 0x000ea6000c1e1900 */
[----:B------:R-:W-:Y:S02]  /*0360*/  @!P0 IADD3.X R5, PT, PT, R8, R9, RZ, P1, P2 ;  /* 0x0000000908058210 */ /* 0x000fe40000fe44ff */
[----:B0-----:R-:W-:-:S04]  /*0370*/  @!P0 LEA R4, P1, R0, R12, 0xc ;  /* 0x0000000c00048211 */ /* 0x001fc800078260ff */
[----:B------:R-:W-:-:S05]  /*0380*/  @!P0 LEA.HI.X R5, R0, R13, R5, 0xc, P1 ;  /* 0x0000000d00058211 */ /* 0x000fca00008f6405 */
[----:B------:R-:W2:Y:S02]  /*0390*/  @!P0 LDG.E R4, desc[UR8][R4.64] ;  /* 0x0000000804048981 */ /* 0x000ea4000c1e1900 */
[----:B--2---:R-:W-:-:S05]  /*03a0*/  @!P0 FADD R7, R4, R7 ;  /* 0x0000000704078221 */ /* 0x004fca0000000000 */
[----:B------:R0:W-:Y:S01]  /*03b0*/  @!P0 STG.E desc[UR8][R2.64], R7 ;  /* 0x0000000702008986 */ /* 0x0001e2000c101908 */
        /* <DEDUP_REMOVED lines=9> */
[----:B------:R-:W-:Y:S05]  /*0450*/  EXIT ;  /* 0x000000000000794d */ /* 0x000fea0003800000 */
.L_x_3:
[----:B------:R-:W-:-:S00]  /*0460*/  BRA `(.L_x_3) ;  /* 0xfffffffc00fc7947 */ /* 0x000fc0000383ffff */
[----:B------:R-:W-:-:S00]  /*0470*/  NOP ;  /* 0x0000000000007918 */ /* 0x000fc00000000000 */
        /* <DEDUP_REMOVED lines=8> */
.L_x_16:


//--------------------- .text._Z10reduction3Pf    --------------------------
	.section	.text._Z10reduction3Pf,"ax",@progbits
	.align	128
        .global         _Z10reduction3Pf
        .type           _Z10reduction3Pf,@function
        .size           _Z10reduction3Pf,(.L_x_17 - _Z10reduction3Pf)
        .other          _Z10reduction3Pf,@"STO_CUDA_ENTRY STV_DEFAULT"
_Z10reduction3Pf:
.text._Z10reduction3Pf:
        /* <DEDUP_REMOVED lines=19> */
.L_x_5:
        /* <DEDUP_REMOVED lines=20> */
.L_x_4:
        /* <DEDUP_REMOVED lines=9> */
.L_x_6:
        /* <DEDUP_REMOVED lines=22> */
.L_x_7:
        /* <DEDUP_REMOVED lines=10> */
.L_x_17:


//--------------------- .text._Z10reduction2Pf    --------------------------
	.section	.text._Z10reduction2Pf,"ax",@progbits
	.align	128
        .global         _Z10reduction2Pf
        .type           _Z10reduction2Pf,@function
        .size           _Z10reduction2Pf,(.L_x_18 - _Z10reduction2Pf)
        .other          _Z10reduction2Pf,@"STO_CUDA_ENTRY STV_DEFAULT"
_Z10reduction2Pf:
.text._Z10reduction2Pf:
        /* <DEDUP_REMOVED lines=19> */
.L_x_9:
        /* <DEDUP_REMOVED lines=20> */
.L_x_8:
        /* <DEDUP_REMOVED lines=9> */
.L_x_10:
        /* <DEDUP_REMOVED lines=22> */
.L_x_11:
        /* <DEDUP_REMOVED lines=10> */
.L_x_18:


//--------------------- .text._Z9reductionPf      --------------------------
	.section	.text._Z9reductionPf,"ax",@progbits
	.align	128
        .global         _Z9reductionPf
        .type           _Z9reductionPf,@function
        .size           _Z9reductionPf,(.L_x_19 - _Z9reductionPf)
        .other          _Z9reductionPf,@"STO_CUDA_ENTRY STV_DEFAULT"
_Z9reductionPf:
.text._Z9reductionPf:
        /* <DEDUP_REMOVED lines=19> */
.L_x_13:
        /* <DEDUP_REMOVED lines=20> */
.L_x_12:
        /* <DEDUP_REMOVED lines=9> */
.L_x_14:
        /* <DEDUP_REMOVED lines=22> */
.L_x_15:
        /* <DEDUP_REMOVED lines=10> */
.L_x_19:


//--------------------- .nv.shared.reserved.0     --------------------------
	.section	.nv.shared.reserved.0,"aw",@nobits
	.weak		__nv_reservedSMEM_offset_0_alias
	.size		__nv_reservedSMEM_offset_0_alias, 0, 64
	.other		__nv_reservedSMEM_offset_0_alias,@"STO_CUDA_RESERVED_SHARED STV_DEFAULT"
__nv_reservedSMEM_offset_0_alias:
	.zero		0
	.zero		64


//--------------------- .nv.constant0._Z10reduction4Pf --------------------------
	.section	.nv.constant0._Z10reduction4Pf,"a",@progbits
	.sectionflags	@""
	.align	4
.nv.constant0._Z10reduction4Pf:
	.zero		904


//--------------------- .nv.constant0._Z10reduction3Pf --------------------------
	.section	.nv.constant0._Z10reduction3Pf,"a",@progbits
	.sectionflags	@""
	.align	4
.nv.constant0._Z10reduction3Pf:
	.zero		904


//--------------------- .nv.constant0._Z10reduction2Pf --------------------------
	.section	.nv.constant0._Z10reduction2Pf,"a",@progbits
	.sectionflags	@""
	.align	4
.nv.constant0._Z10reduction2Pf:
	.zero		904


//--------------------- .nv.constant0._Z9reductionPf --------------------------
	.section	.nv.constant0._Z9reductionPf,"a",@progbits
	.sectionflags	@""
	.align	4
.nv.constant0._Z9reductionPf:
	.zero		904


//--------------------- SYMBOLS --------------------------

	.type		.nv.reservedSmem.offset0,@object
	.size		.nv.reservedSmem.offset0,0x4
